	.headerflags	@"EF_CUDA_TEXMODE_UNIFIED EF_CUDA_64BIT_ADDRESS EF_CUDA_ACCELERATORS EF_CUDA_SM90 EF_CUDA_VIRTUAL_SM(EF_CUDA_SM90)"
	.elftype	@"ET_EXEC"


//--------------------- .nv.info                  --------------------------
	.section	.nv.info,"",@"SHT_CUDA_INFO"
	.align	4


	//----- nvinfo : EIATTR_REGCOUNT
	.align		4
        /*0000*/ 	.byte	0x04, 0x2f
        /*0002*/ 	.short	(.L_1 - .L_0)
	.align		4
.L_0:
        /*0004*/ 	.word	index@(triton_poi_fused_add_mean_pow_sub_9)
        /*0008*/ 	.word	0x0000001e


	//----- nvinfo : EIATTR_MIN_STACK_SIZE
	.align		4
.L_1:
        /*000c*/ 	.byte	0x04, 0x12
        /*000e*/ 	.short	(.L_3 - .L_2)
	.align		4
.L_2:
        /*0010*/ 	.word	index@(triton_poi_fused_add_mean_pow_sub_9)
        /*0014*/ 	.word	0x00000000


	//----- nvinfo : EIATTR_FRAME_SIZE
	.align		4
.L_3:
        /*0018*/ 	.byte	0x04, 0x11
        /*001a*/ 	.short	(.L_5 - .L_4)
	.align		4
.L_4:
        /*001c*/ 	.word	index@(triton_poi_fused_add_mean_pow_sub_9)
        /*0020*/ 	.word	0x00000000


	//----- nvinfo : EIATTR_MIN_STACK_SIZE
	.align		4
.L_5:
        /*0024*/ 	.byte	0x04, 0x12
        /*0026*/ 	.short	(.L_7 - .L_6)
	.align		4
.L_6:
        /*0028*/ 	.word	index@(triton_poi_fused_add_mean_pow_sub_9)
        /*002c*/ 	.word	0x00000000
.L_7:


//--------------------- .nv.info.triton_poi_fused_add_mean_pow_sub_9 --------------------------
	.section	.nv.info.triton_poi_fused_add_mean_pow_sub_9,"",@"SHT_CUDA_INFO"
	.sectionflags	@""
	.align	4


	//----- nvinfo : EIATTR_CUDA_API_VERSION
	.align		4
        /*0000*/ 	.byte	0x04, 0x37
        /*0002*/ 	.short	(.L_9 - .L_8)
.L_8:
        /*0004*/ 	.word	0x0000007c


	//----- nvinfo : EIATTR_KPARAM_INFO
	.align		4
.L_9:
        /*0008*/ 	.byte	0x04, 0x17
        /*000a*/ 	.short	(.L_11 - .L_10)
.L_10:
        /*000c*/ 	.word	0x00000000
        /*0010*/ 	.short	0x0004
        /*0012*/ 	.short	0x0020
        /*0014*/ 	.byte	0x00, 0xf0, 0x11, 0x00


	//----- nvinfo : EIATTR_KPARAM_INFO
	.align		4
.L_11:
        /*0018*/ 	.byte	0x04, 0x17
        /*001a*/ 	.short	(.L_13 - .L_12)
.L_12:
        /*001c*/ 	.word	0x00000000
        /*0020*/ 	.short	0x0003
        /*0022*/ 	.short	0x0018
        /*0024*/ 	.byte	0x00, 0xf4, 0x21, 0x00


	//----- nvinfo : EIATTR_KPARAM_INFO
	.align		4
.L_13:
        /*0028*/ 	.byte	0x04, 0x17
        /*002a*/ 	.short	(.L_15 - .L_14)
.L_14:
        /*002c*/ 	.word	0x00000000
        /*0030*/ 	.short	0x0002
        /*0032*/ 	.short	0x0010
        /*0034*/ 	.byte	0x00, 0xf4, 0x21, 0x00


	//----- nvinfo : EIATTR_KPARAM_INFO
	.align		4
.L_15:
        /*0038*/ 	.byte	0x04, 0x17
        /*003a*/ 	.short	(.L_17 - .L_16)
.L_16:
        /*003c*/ 	.word	0x00000000
        /*0040*/ 	.short	0x0001
        /*0042*/ 	.short	0x0008
        /*0044*/ 	.byte	0x00, 0xf4, 0x21, 0x00


	//----- nvinfo : EIATTR_KPARAM_INFO
	.align		4
.L_17:
        /*0048*/ 	.byte	0x04, 0x17
        /*004a*/ 	.short	(.L_19 - .L_18)
.L_18:
        /*004c*/ 	.word	0x00000000
        /*0050*/ 	.short	0x0000
        /*0052*/ 	.short	0x0000
        /*0054*/ 	.byte	0x00, 0xf4, 0x21, 0x00


	//----- nvinfo : EIATTR_SPARSE_MMA_MASK
	.align		4
.L_19:
        /*0058*/ 	.byte	0x03, 0x50
        /*005a*/ 	.short	0x0000


	//----- nvinfo : EIATTR_MAXREG_COUNT
	.align		4
        /*005c*/ 	.byte	0x03, 0x1b
        /*005e*/ 	.short	0x00ff


	//----- nvinfo : EIATTR_EXIT_INSTR_OFFSETS
	.align		4
        /*0060*/ 	.byte	0x04, 0x1c
        /*0062*/ 	.short	(.L_21 - .L_20)


	//   ....[0]....
.L_20:
        /*0064*/ 	.word	0x00000400


	//   ....[1]....
        /*0068*/ 	.word	0x00000430


	//----- nvinfo : EIATTR_REQNTID
	.align		4
.L_21:
        /*006c*/ 	.byte	0x04, 0x10
        /*006e*/ 	.short	(.L_23 - .L_22)
.L_22:
        /*0070*/ 	.word	0x00000020
        /*0074*/ 	.word	0x00000001
        /*0078*/ 	.word	0x00000001


	//----- nvinfo : EIATTR_CBANK_PARAM_SIZE
	.align		4
.L_23:
        /*007c*/ 	.byte	0x03, 0x19
        /*007e*/ 	.short	0x0024


	//----- nvinfo : EIATTR_PARAM_CBANK
	.align		4
        /*0080*/ 	.byte	0x04, 0x0a
        /*0082*/ 	.short	(.L_25 - .L_24)
	.align		4
.L_24:
        /*0084*/ 	.word	index@(.nv.constant0.triton_poi_fused_add_mean_pow_sub_9)
        /*0088*/ 	.short	0x0210
        /*008a*/ 	.short	0x0024


	//----- nvinfo : EIATTR_SW_WAR
	.align		4
.L_25:
        /*008c*/ 	.byte	0x04, 0x36
        /*008e*/ 	.short	(.L_27 - .L_26)
.L_26:
        /*0090*/ 	.word	0x00000008
.L_27:


//--------------------- .nv.callgraph             --------------------------
	.section	.nv.callgraph,"",@"SHT_CUDA_CALLGRAPH"
	.align	4
	.sectionentsize	8
	.align		4
        /*0000*/ 	.word	0x00000000
	.align		4
        /*0004*/ 	.word	0xffffffff
	.align		4
        /*0008*/ 	.word	0x00000000
	.align		4
        /*000c*/ 	.word	0xfffffffe
	.align		4
        /*0010*/ 	.word	0x00000000
	.align		4
        /*0014*/ 	.word	0xfffffffd
	.align		4
        /*0018*/ 	.word	0x00000000
	.align		4
        /*001c*/ 	.word	0xfffffffc


//--------------------- .text.triton_poi_fused_add_mean_pow_sub_9 --------------------------
	.section	.text.triton_poi_fused_add_mean_pow_sub_9,"ax",@progbits
	.align	128
        .global         triton_poi_fused_add_mean_pow_sub_9
        .type           triton_poi_fused_add_mean_pow_sub_9,@function
        .size           triton_poi_fused_add_mean_pow_sub_9,(.L_x_1 - triton_poi_fused_add_mean_pow_sub_9)
        .other          triton_poi_fused_add_mean_pow_sub_9,@"STO_CUDA_ENTRY STV_DEFAULT"
triton_poi_fused_add_mean_pow_sub_9:
.text.triton_poi_fused_add_mean_pow_sub_9:
[----:B------:R-:W0:Y:S02]  /*0000*/  LDC R1, c[0x0][0x28] ;  /* 0x00000a00ff017b82 */ /* 0x000e240000000800 */
[----:B------:R-:W1:Y:S01]  /*0010*/  S2R R20, SR_TID.X ;  /* 0x0000000000147919 */ /* 0x000e620000002100 */
[----:B------:R-:W2:Y:S01]  /*0020*/  LDC.64 R14, c[0x0][0x210] ;  /* 0x00008400ff0e7b82 */ /* 0x000ea20000000a00 */
[----:B------:R-:W-:Y:S01]  /*0030*/  MOV R18, RZ ;  /* 0x000000ff00127202 */ /* 0x000fe20000000f00 */
[----:B------:R-:W-:Y:S01]  /*0040*/  HFMA2.MMA R21, -RZ, RZ, 0, 0 ;  /* 0x00000000ff157435 */ /* 0x000fe200000001ff */
[----:B------:R-:W3:Y:S01]  /*0050*/  S2R R19, SR_CTAID.X ;  /* 0x0000000000137919 */ /* 0x000ee20000002500 */
[----:B------:R-:W-:-:S04]  /*0060*/  ULDC.64 UR4, c[0x0][0x208] ;  /* 0x0000820000047ab9 */ /* 0x000fc80000000a00 */
[----:B------:R-:W4:Y:S01]  /*0070*/  LDC.64 R16, c[0x0][0x218] ;  /* 0x00008600ff107b82 */ /* 0x000f220000000a00 */
[----:B-1----:R-:W-:-:S04]  /*0080*/  LOP3.LUT R0, R20, 0xf, RZ, 0xc0, !PT ;  /* 0x0000000f14007812 */ /* 0x002fc800078ec0ff */
[----:B---3--:R-:W-:-:S04]  /*0090*/  LEA R19, R19, R0, 0x4 ;  /* 0x0000000013137211 */ /* 0x008fc800078e20ff */
[----:B------:R-:W-:Y:S02]  /*00a0*/  SHF.R.S32.HI R0, RZ, 0x1f, R19 ;  /* 0x0000001fff007819 */ /* 0x000fe40000011413 */
[----:B------:R-:W-:Y:S02]  /*00b0*/  ISETP.GE.AND P0, PT, R19, 0x10, PT ;  /* 0x000000101300780c */ /* 0x000fe40003f06270 */
[----:B------:R-:W-:-:S04]  /*00c0*/  LEA.HI R0, R0, R19, RZ, 0x2 ;  /* 0x0000001300007211 */ /* 0x000fc800078f10ff */
[C---:B------:R-:W-:Y:S02]  /*00d0*/  SHF.L.U32 R2, R0.reuse, 0x2, RZ ;  /* 0x0000000200027819 */ /* 0x040fe400000006ff */
[----:B------:R-:W-:Y:S02]  /*00e0*/  LOP3.LUT R0, R0, 0xfffffffc, RZ, 0xc0, !PT ;  /* 0xfffffffc00007812 */ /* 0x000fe400078ec0ff */
[----:B------:R-:W-:-:S04]  /*00f0*/  LOP3.LUT R2, R2, 0xfffffff0, RZ, 0xc0, !PT ;  /* 0xfffffff002027812 */ /* 0x000fc800078ec0ff */
[----:B------:R-:W-:Y:S01]  /*0100*/  IADD3 R9, R2, R19, -R0 ;  /* 0x0000001302097210 */ /* 0x000fe20007ffe800 */
[----:B------:R-:W-:-:S03]  /*0110*/  HFMA2.MMA R0, -RZ, RZ, 0, 0 ;  /* 0x00000000ff007435 */ /* 0x000fc600000001ff */
[----:B------:R-:W-:Y:S01]  /*0120*/  IADD3 R13, R9, 0x4, RZ ;  /* 0x00000004090d7810 */ /* 0x000fe20007ffe0ff */
[----:B--2---:R-:W-:Y:S01]  /*0130*/  IMAD.WIDE R2, R9, 0x4, R14 ;  /* 0x0000000409027825 */ /* 0x004fe200078e020e */
[----:B------:R-:W-:-:S03]  /*0140*/  IADD3 R25, R9, 0x8, RZ ;  /* 0x0000000809197810 */ /* 0x000fc60007ffe0ff */
[----:B------:R-:W-:Y:S01]  /*0150*/  IMAD.WIDE R6, R13, 0x4, R14 ;  /* 0x000000040d067825 */ /* 0x000fe200078e020e */
[----:B------:R-:W-:Y:S01]  /*0160*/  IADD3 R27, R9, 0xc, RZ ;  /* 0x0000000c091b7810 */ /* 0x000fe20007ffe0ff */
[----:B------:R1:W2:Y:S01]  /*0170*/  @!P0 LDG.E R0, desc[UR4][R2.64] ;  /* 0x0000000402008981 */ /* 0x0002a2000c1e1900 */
[----:B------:R-:W-:Y:S01]  /*0180*/  MOV R23, RZ ;  /* 0x000000ff00177202 */ /* 0x000fe20000000f00 */
[--C-:B----4-:R-:W-:Y:S02]  /*0190*/  IMAD.WIDE R4, R9, 0x4, R16.reuse ;  /* 0x0000000409047825 */ /* 0x110fe400078e0210 */
[----:B------:R3:W4:Y:S02]  /*01a0*/  @!P0 LDG.E R18, desc[UR4][R6.64] ;  /* 0x0000000406128981 */ /* 0x000724000c1e1900 */
[----:B------:R-:W-:Y:S02]  /*01b0*/  IMAD.WIDE R8, R13, 0x4, R16 ;  /* 0x000000040d087825 */ /* 0x000fe400078e0210 */
[----:B------:R5:W2:Y:S01]  /*01c0*/  @!P0 LDG.E R21, desc[UR4][R4.64] ;  /* 0x0000000404158981 */ /* 0x000aa2000c1e1900 */
[----:B-1----:R-:W-:Y:S01]  /*01d0*/  CS2R R2, SRZ ;  /* 0x0000000000027805 */ /* 0x002fe2000001ff00 */
[----:B------:R-:W-:-:S02]  /*01e0*/  IMAD.WIDE R10, R25, 0x4, R14 ;  /* 0x00000004190a7825 */ /* 0x000fc400078e020e */
[----:B------:R-:W4:Y:S01]  /*01f0*/  @!P0 LDG.E R23, desc[UR4][R8.64] ;  /* 0x0000000408178981 */ /* 0x000f22000c1e1900 */
[----:B---3--:R-:W-:Y:S01]  /*0200*/  HFMA2.MMA R6, -RZ, RZ, 0, 0 ;  /* 0x00000000ff067435 */ /* 0x008fe200000001ff */
[----:B------:R-:W-:Y:S02]  /*0210*/  IMAD.WIDE R12, R25, 0x4, R16 ;  /* 0x00000004190c7825 */ /* 0x000fe400078e0210 */
[----:B------:R-:W3:Y:S01]  /*0220*/  @!P0 LDG.E R2, desc[UR4][R10.64] ;  /* 0x000000040a028981 */ /* 0x000ee2000c1e1900 */
[----:B-----5:R-:W-:Y:S01]  /*0230*/  MOV R5, RZ ;  /* 0x000000ff00057202 */ /* 0x020fe20000000f00 */
[C---:B------:R-:W-:Y:S02]  /*0240*/  IMAD.WIDE R14, R27.reuse, 0x4, R14 ;  /* 0x000000041b0e7825 */ /* 0x040fe400078e020e */
[----:B------:R-:W3:Y:S02]  /*0250*/  @!P0 LDG.E R3, desc[UR4][R12.64] ;  /* 0x000000040c038981 */ /* 0x000ee4000c1e1900 */
[----:B------:R-:W-:-:S02]  /*0260*/  IMAD.WIDE R16, R27, 0x4, R16 ;  /* 0x000000041b107825 */ /* 0x000fc400078e0210 */
[----:B------:R-:W5:Y:S04]  /*0270*/  @!P0 LDG.E R6, desc[UR4][R14.64] ;  /* 0x000000040e068981 */ /* 0x000f68000c1e1900 */
[----:B------:R-:W5:Y:S01]  /*0280*/  @!P0 LDG.E R5, desc[UR4][R16.64] ;  /* 0x0000000410058981 */ /* 0x000f62000c1e1900 */
[----:B------:R-:W-:-:S04]  /*0290*/  LOP3.LUT P0, RZ, R20, 0x10, RZ, 0xc0, !PT ;  /* 0x0000001014ff7812 */ /* 0x000fc8000780c0ff */
[----:B------:R-:W-:Y:S01]  /*02a0*/  ISETP.LT.AND P0, PT, R19, 0x10, !P0 ;  /* 0x000000101300780c */ /* 0x000fe20004701270 */
[----:B--2---:R-:W-:Y:S01]  /*02b0*/  FADD R0, R21, R0 ;  /* 0x0000000015007221 */ /* 0x004fe20000000000 */
[----:B----4-:R-:W-:-:S04]  /*02c0*/  FADD R23, R23, R18 ;  /* 0x0000001217177221 */ /* 0x010fc80000000000 */
[----:B------:R-:W-:Y:S01]  /*02d0*/  FADD R4, R0, R23 ;  /* 0x0000001700047221 */ /* 0x000fe20000000000 */
[----:B---3--:R-:W-:Y:S02]  /*02e0*/  FADD R7, R3, R2 ;  /* 0x0000000203077221 */ /* 0x008fe40000000000 */
[----:B------:R-:W1:Y:S01]  /*02f0*/  LDC.64 R2, c[0x0][0x220] ;  /* 0x00008800ff027b82 */ /* 0x000e620000000a00 */
[----:B-----5:R-:W-:Y:S01]  /*0300*/  FADD R6, R5, R6 ;  /* 0x0000000605067221 */ /* 0x020fe20000000000 */
[----:B------:R-:W-:-:S04]  /*0310*/  FADD R5, R4, R7 ;  /* 0x0000000704057221 */ /* 0x000fc80000000000 */
[----:B------:R-:W-:Y:S02]  /*0320*/  FADD R8, R6, R5 ;  /* 0x0000000506087221 */ /* 0x000fe40000000000 */
[----:B------:R-:W2:Y:S02]  /*0330*/  LDC.64 R4, c[0x0][0x228] ;  /* 0x00008a00ff047b82 */ /* 0x000ea40000000a00 */
[----:B------:R-:W-:-:S04]  /*0340*/  FMUL R9, R8, 0.25 ;  /* 0x3e80000008097820 */ /* 0x000fc80000400000 */
[--C-:B------:R-:W-:Y:S01]  /*0350*/  FADD R23, R23, -R9.reuse ;  /* 0x8000000917177221 */ /* 0x100fe20000000000 */
[----:B------:R-:W-:-:S03]  /*0360*/  FADD R0, R0, -R9 ;  /* 0x8000000900007221 */ /* 0x000fc60000000000 */
[----:B------:R-:W-:Y:S01]  /*0370*/  FMUL R23, R23, R23 ;  /* 0x0000001717177220 */ /* 0x000fe20000400000 */
[----:B-1----:R-:W-:-:S04]  /*0380*/  IMAD.WIDE R2, R19, 0x4, R2 ;  /* 0x0000000413027825 */ /* 0x002fc800078e0202 */
[----:B------:R-:W-:Y:S01]  /*0390*/  FFMA R23, R0, R0, R23 ;  /* 0x0000000000177223 */ /* 0x000fe20000000017 */
[--C-:B------:R-:W-:Y:S01]  /*03a0*/  FADD R0, R7, -R9.reuse ;  /* 0x8000000907007221 */ /* 0x100fe20000000000 */
[----:B------:R-:W-:Y:S01]  /*03b0*/  FADD R6, R6, -R9 ;  /* 0x8000000906067221 */ /* 0x000fe20000000000 */
[----:B------:R1:W-:Y:S02]  /*03c0*/  @P0 STG.E desc[UR4][R2.64], R9 ;  /* 0x0000000902000986 */ /* 0x0003e4000c101904 */
[----:B------:R-:W-:-:S04]  /*03d0*/  FFMA R23, R0, R0, R23 ;  /* 0x0000000000177223 */ /* 0x000fc80000000017 */
[----:B------:R-:W-:Y:S01]  /*03e0*/  FFMA R23, R6, R6, R23 ;  /* 0x0000000606177223 */ /* 0x000fe20000000017 */
[----:B--2---:R-:W-:Y:S01]  /*03f0*/  IMAD.WIDE R4, R19, 0x4, R4 ;  /* 0x0000000413047825 */ /* 0x004fe200078e0204 */
[----:B------:R-:W-:Y:S06]  /*0400*/  @!P0 EXIT ;  /* 0x000000000000894d */ /* 0x000fec0003800000 */
[----:B------:R-:W-:-:S05]  /*0410*/  FMUL R23, R23, 0.25 ;  /* 0x3e80000017177820 */ /* 0x000fca0000400000 */
[----:B------:R-:W-:Y:S01]  /*0420*/  STG.E desc[UR4][R4.64], R23 ;  /* 0x0000001704007986 */ /* 0x000fe2000c101904 */
[----:B------:R-:W-:Y:S05]  /*0430*/  EXIT ;  /* 0x000000000000794d */ /* 0x000fea0003800000 */
.L_x_0:
[----:B------:R-:W-:-:S00]  /*0440*/  BRA `(.L_x_0) ;  /* 0xfffffffc00fc7947 */ /* 0x000fc0000383ffff */
[----:B------:R-:W-:-:S00]  /*0450*/  NOP ;  /* 0x0000000000007918 */ /* 0x000fc00000000000 */
        /* <DEDUP_REMOVED lines=10> */
.L_x_1:


//--------------------- .nv.constant0.triton_poi_fused_add_mean_pow_sub_9 --------------------------
	.section	.nv.constant0.triton_poi_fused_add_mean_pow_sub_9,"a",@progbits
	.sectionflags	@""
	.align	4
.nv.constant0.triton_poi_fused_add_mean_pow_sub_9:
	.zero		564
